//
// Generated by NVIDIA NVVM Compiler
//
// Compiler Build ID: CL-36424714
// Cuda compilation tools, release 13.0, V13.0.88
// Based on NVVM 20.0.0
//

.version 9.0
.target sm_100
.address_size 64

	// .globl	_Z24gpu_Matrix_Mul_nonsharedPfS_S_

.visible .entry _Z24gpu_Matrix_Mul_nonsharedPfS_S_(
	.param .u64 .ptr .align 1 _Z24gpu_Matrix_Mul_nonsharedPfS_S__param_0,
	.param .u64 .ptr .align 1 _Z24gpu_Matrix_Mul_nonsharedPfS_S__param_1,
	.param .u64 .ptr .align 1 _Z24gpu_Matrix_Mul_nonsharedPfS_S__param_2
)
{
	.reg .pred 	%p<2>;
	.reg .b32 	%r<16>;
	.reg .b32 	%f<16>;
	.reg .b64 	%rd<18>;

	ld.param.u64 	%rd6, [_Z24gpu_Matrix_Mul_nonsharedPfS_S__param_0];
	ld.param.u64 	%rd7, [_Z24gpu_Matrix_Mul_nonsharedPfS_S__param_1];
	ld.param.u64 	%rd8, [_Z24gpu_Matrix_Mul_nonsharedPfS_S__param_2];
	cvta.to.global.u64 	%rd9, %rd8;
	cvta.to.global.u64 	%rd10, %rd7;
	cvta.to.global.u64 	%rd11, %rd6;
	mov.u32 	%r7, %ctaid.x;
	mov.u32 	%r8, %tid.x;
	mad.lo.s32 	%r14, %r7, 25, %r8;
	mov.u32 	%r9, %ctaid.y;
	mov.u32 	%r10, %tid.y;
	mad.lo.s32 	%r11, %r9, 25, %r10;
	mul.lo.s32 	%r12, %r11, 100;
	add.s32 	%r13, %r12, %r14;
	mul.wide.s32 	%rd12, %r13, 4;
	add.s64 	%rd1, %rd9, %rd12;
	ld.global.f32 	%f15, [%rd1];
	mul.wide.u32 	%rd13, %r12, 4;
	add.s64 	%rd14, %rd13, %rd11;
	add.s64 	%rd17, %rd14, 8;
	add.s64 	%rd3, %rd10, 800;
	mov.b32 	%r15, 0;
$L__BB0_1:
	mul.wide.s32 	%rd15, %r14, 4;
	add.s64 	%rd16, %rd3, %rd15;
	ld.global.f32 	%f4, [%rd17+-8];
	ld.global.f32 	%f5, [%rd16+-800];
	fma.rn.f32 	%f6, %f4, %f5, %f15;
	st.global.f32 	[%rd1], %f6;
	ld.global.f32 	%f7, [%rd17+-4];
	ld.global.f32 	%f8, [%rd16+-400];
	fma.rn.f32 	%f9, %f7, %f8, %f6;
	st.global.f32 	[%rd1], %f9;
	ld.global.f32 	%f10, [%rd17];
	ld.global.f32 	%f11, [%rd16];
	fma.rn.f32 	%f12, %f10, %f11, %f9;
	st.global.f32 	[%rd1], %f12;
	ld.global.f32 	%f13, [%rd17+4];
	ld.global.f32 	%f14, [%rd16+400];
	fma.rn.f32 	%f15, %f13, %f14, %f12;
	st.global.f32 	[%rd1], %f15;
	add.s32 	%r15, %r15, 4;
	add.s64 	%rd17, %rd17, 16;
	add.s32 	%r14, %r14, 400;
	setp.ne.s32 	%p1, %r15, 100;
	@%p1 bra 	$L__BB0_1;
	ret;

}


// ===== COMPILED SASS (sm_100) =====

	.target	sm_100

	.elftype	@"ET_EXEC"


//--------------------- .note.nv.tkinfo           --------------------------
	.section	.note.nv.tkinfo,"",@"SHT_NOTE"
	.sectionflags	@"SHF_NOTE_NV_TKINFO"
	.tkinfo
        /*0018*/ 	.word	0x00000002
        /*0030*/ 	.string	""
        /*0030*/ 	.string	"ptxas"
        /*0030*/ 	.string	"Cuda compilation tools, release 13.0, V13.0.88"
        /*0030*/ 	.string	"Build cuda_13.0.r13.0/compiler.36424714_0"
        /*0030*/ 	.string	"-arch sm_100 -m 64 "



//--------------------- .note.nv.cuinfo           --------------------------
	.section	.note.nv.cuinfo,"",@"SHT_NOTE"
	.sectionflags	@"SHF_NOTE_NV_CUINFO"
        /*0018*/ 	.short	0x0002
        /*001a*/ 	.short	0x0064
        /*001c*/ 	.short	0x0082
	.zero		2


//--------------------- .nv.info                  --------------------------
	.section	.nv.info,"",@"SHT_CUDA_INFO"
	.align	4


	//----- nvinfo : EIATTR_REGCOUNT
	.align		4
        /*0000*/ 	.byte	0x04, 0x2f
        /*0002*/ 	.short	(.L_1 - .L_0)
	.align		4
.L_0:
        /*0004*/ 	.word	index@(_Z24gpu_Matrix_Mul_nonsharedPfS_S_)
        /*0008*/ 	.word	0x00000016


	//----- nvinfo : EIATTR_FRAME_SIZE
	.align		4
.L_1:
        /*000c*/ 	.byte	0x04, 0x11
        /*000e*/ 	.short	(.L_3 - .L_2)
	.align		4
.L_2:
        /*0010*/ 	.word	index@(_Z24gpu_Matrix_Mul_nonsharedPfS_S_)
        /*0014*/ 	.word	0x00000000


	//----- nvinfo : EIATTR_MIN_STACK_SIZE
	.align		4
.L_3:
        /*0018*/ 	.byte	0x04, 0x12
        /*001a*/ 	.short	(.L_5 - .L_4)
	.align		4
.L_4:
        /*001c*/ 	.word	index@(_Z24gpu_Matrix_Mul_nonsharedPfS_S_)
        /*0020*/ 	.word	0x00000000
.L_5:


//--------------------- .nv.compat                --------------------------
	.section	.nv.compat,"",@"SHT_CUDA_COMPAT_INFO"
	.align	4
        /*0000*/ 	.byte	0x02, 0x09, 0x00, 0x00, 0x02, 0x02, 0x01, 0x00, 0x02, 0x05, 0x05, 0x00, 0x03, 0x07, 0x01, 0x01
        /*0010*/ 	.byte	0x02, 0x03, 0x00, 0x00, 0x02, 0x06, 0x01, 0x00, 0x04, 0x0b, 0x08, 0x00, 0x09, 0x00, 0x00, 0x00
        /*0020*/ 	.byte	0x00, 0x00, 0x00, 0x00


//--------------------- .nv.info._Z24gpu_Matrix_Mul_nonsharedPfS_S_ --------------------------
	.section	.nv.info._Z24gpu_Matrix_Mul_nonsharedPfS_S_,"",@"SHT_CUDA_INFO"
	.sectionflags	@""
	.align	4


	//----- nvinfo : EIATTR_CUDA_API_VERSION
	.align		4
        /*0000*/ 	.byte	0x04, 0x37
        /*0002*/ 	.short	(.L_7 - .L_6)
.L_6:
        /*0004*/ 	.word	0x00000082


	//----- nvinfo : EIATTR_KPARAM_INFO
	.align		4
.L_7:
        /*0008*/ 	.byte	0x04, 0x17
        /*000a*/ 	.short	(.L_9 - .L_8)
.L_8:
        /*000c*/ 	.word	0x00000000
        /*0010*/ 	.short	0x0002
        /*0012*/ 	.short	0x0010
        /*0014*/ 	.byte	0x00, 0xf5, 0x21, 0x00


	//----- nvinfo : EIATTR_KPARAM_INFO
	.align		4
.L_9:
        /*0018*/ 	.byte	0x04, 0x17
        /*001a*/ 	.short	(.L_11 - .L_10)
.L_10:
        /*001c*/ 	.word	0x00000000
        /*0020*/ 	.short	0x0001
        /*0022*/ 	.short	0x0008
        /*0024*/ 	.byte	0x00, 0xf5, 0x21, 0x00


	//----- nvinfo : EIATTR_KPARAM_INFO
	.align		4
.L_11:
        /*0028*/ 	.byte	0x04, 0x17
        /*002a*/ 	.short	(.L_13 - .L_12)
.L_12:
        /*002c*/ 	.word	0x00000000
        /*0030*/ 	.short	0x0000
        /*0032*/ 	.short	0x0000
        /*0034*/ 	.byte	0x00, 0xf5, 0x21, 0x00


	//----- nvinfo : EIATTR_SPARSE_MMA_MASK
	.align		4
.L_13:
        /*0038*/ 	.byte	0x03, 0x50
        /*003a*/ 	.short	0x0000


	//----- nvinfo : EIATTR_MAXREG_COUNT
	.align		4
        /*003c*/ 	.byte	0x03, 0x1b
        /*003e*/ 	.short	0x00ff


	//----- nvinfo : EIATTR_MERCURY_ISA_VERSION
	.align		4
        /*0040*/ 	.byte	0x03, 0x5f
        /*0042*/ 	.short	0x0101


	//----- nvinfo : EIATTR_VRC_CTA_INIT_COUNT
	.align		4
        /*0044*/ 	.byte	0x02, 0x4a
	.zero		1
	.zero		1


	//----- nvinfo : EIATTR_EXIT_INSTR_OFFSETS
	.align		4
        /*0048*/ 	.byte	0x04, 0x1c
        /*004a*/ 	.short	(.L_15 - .L_14)


	//   ....[0]....
.L_14:
        /*004c*/ 	.word	0x00001d50


	//----- nvinfo : EIATTR_CBANK_PARAM_SIZE
	.align		4
.L_15:
        /*0050*/ 	.byte	0x03, 0x19
        /*0052*/ 	.short	0x0018


	//----- nvinfo : EIATTR_PARAM_CBANK
	.align		4
        /*0054*/ 	.byte	0x04, 0x0a
        /*0056*/ 	.short	(.L_17 - .L_16)
	.align		4
.L_16:
        /*0058*/ 	.word	index@(.nv.constant0._Z24gpu_Matrix_Mul_nonsharedPfS_S_)
        /*005c*/ 	.short	0x0380
        /*005e*/ 	.short	0x0018


	//----- nvinfo : EIATTR_SW_WAR
	.align		4
.L_17:
        /*0060*/ 	.byte	0x04, 0x36
        /*0062*/ 	.short	(.L_19 - .L_18)
.L_18:
        /*0064*/ 	.word	0x00000008
.L_19:


//--------------------- .nv.callgraph             --------------------------
	.section	.nv.callgraph,"",@"SHT_CUDA_CALLGRAPH"
	.align	4
	.sectionentsize	8
	.align		4
        /*0000*/ 	.word	0x00000000
	.align		4
        /*0004*/ 	.word	0xffffffff
	.align		4
        /*0008*/ 	.word	0x00000000
	.align		4
        /*000c*/ 	.word	0xfffffffe
	.align		4
        /*0010*/ 	.word	0x00000000
	.align		4
        /*0014*/ 	.word	0xfffffffd
	.align		4
        /*0018*/ 	.word	0x00000000
	.align		4
        /*001c*/ 	.word	0xfffffffc


//--------------------- .text._Z24gpu_Matrix_Mul_nonsharedPfS_S_ --------------------------
	.section	.text._Z24gpu_Matrix_Mul_nonsharedPfS_S_,"ax",@progbits
	.align	128
        .global         _Z24gpu_Matrix_Mul_nonsharedPfS_S_
        .type           _Z24gpu_Matrix_Mul_nonsharedPfS_S_,@function
        .size           _Z24gpu_Matrix_Mul_nonsharedPfS_S_,(.L_x_1 - _Z24gpu_Matrix_Mul_nonsharedPfS_S_)
        .other          _Z24gpu_Matrix_Mul_nonsharedPfS_S_,@"STO_CUDA_ENTRY STV_DEFAULT"
_Z24gpu_Matrix_Mul_nonsharedPfS_S_:
.text._Z24gpu_Matrix_Mul_nonsharedPfS_S_:
[----:B------:R-:W-:Y:S01]  /*0000*/  LDC R1, c[0x0][0x37c] ;  /* 0x0000df00ff017b82 */ /* 0x000fe20000000800 */
[----:B------:R-:W0:Y:S01]  /*0010*/  S2R R0, SR_CTAID.Y ;  /* 0x0000000000007919 */ /* 0x000e220000002600 */
[----:B------:R-:W1:Y:S06]  /*0020*/  LDCU.64 UR4, c[0x0][0x388] ;  /* 0x00007100ff0477ac */ /* 0x000e6c0008000a00 */
[----:B------:R-:W2:Y:S01]  /*0030*/  LDC.64 R2, c[0x0][0x390] ;  /* 0x0000e400ff027b82 */ /* 0x000ea20000000a00 */
[----:B------:R-:W0:Y:S01]  /*0040*/  S2R R5, SR_TID.Y ;  /* 0x0000000000057919 */ /* 0x000e220000002200 */
[----:B------:R-:W3:Y:S01]  /*0050*/  LDCU.64 UR6, c[0x0][0x358] ;  /* 0x00006b00ff0677ac */ /* 0x000ee20008000a00 */
[----:B------:R-:W4:Y:S05]  /*0060*/  S2R R9, SR_CTAID.X ;  /* 0x0000000000097919 */ /* 0x000f2a0000002500 */
[----:B------:R-:W5:Y:S01]  /*0070*/  LDC.64 R6, c[0x0][0x380] ;  /* 0x0000e000ff067b82 */ /* 0x000f620000000a00 */
[----:B------:R-:W4:Y:S01]  /*0080*/  S2R R4, SR_TID.X ;  /* 0x0000000000047919 */ /* 0x000f220000002100 */
[----:B-1----:R-:W-:-:S04]  /*0090*/  UIADD3 UR4, UP0, UPT, UR4, 0x320, URZ ;  /* 0x0000032004047890 */ /* 0x002fc8000ff1e0ff */
[----:B------:R-:W-:Y:S01]  /*00a0*/  UIADD3.X UR5, UPT, UPT, URZ, UR5, URZ, UP0, !UPT ;  /* 0x00000005ff057290 */ /* 0x000fe200087fe4ff */
[----:B0-----:R-:W-:-:S05]  /*00b0*/  IMAD R0, R0, 0x19, R5 ;  /* 0x0000001900007824 */ /* 0x001fca00078e0205 */
[----:B------:R-:W-:Y:S01]  /*00c0*/  MOV R5, UR5 ;  /* 0x0000000500057c02 */ /* 0x000fe20008000f00 */
[----:B------:R-:W-:Y:S02]  /*00d0*/  IMAD R0, R0, 0x64, RZ ;  /* 0x0000006400007824 */ /* 0x000fe400078e02ff */
[----:B----4-:R-:W-:Y:S01]  /*00e0*/  IMAD R9, R9, 0x19, R4 ;  /* 0x0000001909097824 */ /* 0x010fe200078e0204 */
[----:B------:R-:W-:Y:S01]  /*00f0*/  MOV R4, UR4 ;  /* 0x0000000400047c02 */ /* 0x000fe20008000f00 */
[----:B-----5:R-:W-:-:S03]  /*0100*/  IMAD.WIDE.U32 R6, R0, 0x4, R6 ;  /* 0x0000000400067825 */ /* 0x020fc600078e0006 */
[----:B------:R-:W-:Y:S02]  /*0110*/  IADD3 R11, PT, PT, R9, R0, RZ ;  /* 0x00000000090b7210 */ /* 0x000fe40007ffe0ff */
[----:B---3--:R-:W3:Y:S03]  /*0120*/  LDG.E R13, desc[UR6][R6.64] ;  /* 0x00000006060d7981 */ /* 0x008ee6000c1e1900 */
[----:B--2---:R-:W-:-:S04]  /*0130*/  IMAD.WIDE R2, R11, 0x4, R2 ;  /* 0x000000040b027825 */ /* 0x004fc800078e0202 */
[----:B------:R-:W-:Y:S01]  /*0140*/  IMAD.WIDE R10, R9, 0x4, R4 ;  /* 0x00000004090a7825 */ /* 0x000fe200078e0204 */
[----:B------:R-:W3:Y:S04]  /*0150*/  LDG.E R0, desc[UR6][R2.64] ;  /* 0x0000000602007981 */ /* 0x000ee8000c1e1900 */
[----:B------:R-:W3:Y:S02]  /*0160*/  LDG.E R8, desc[UR6][R10.64+-0x320] ;  /* 0xfffce0060a087981 */ /* 0x000ee4000c1e1900 */
[----:B---3--:R-:W-:-:S05]  /*0170*/  FFMA R13, R13, R8, R0 ;  /* 0x000000080d0d7223 */ /* 0x008fca0000000000 */
[----:B------:R0:W-:Y:S04]  /*0180*/  STG.E desc[UR6][R2.64], R13 ;  /* 0x0000000d02007986 */ /* 0x0001e8000c101906 */
[----:B------:R-:W2:Y:S04]  /*0190*/  LDG.E R0, desc[UR6][R6.64+0x4] ;  /* 0x0000040606007981 */ /* 0x000ea8000c1e1900 */
[----:B------:R-:W2:Y:S02]  /*01a0*/  LDG.E R8, desc[UR6][R10.64+-0x190] ;  /* 0xfffe70060a087981 */ /* 0x000ea4000c1e1900 */
[----:B--2---:R-:W-:-:S05]  /*01b0*/  FFMA R15, R0, R8, R13 ;  /* 0x00000008000f7223 */ /* 0x004fca000000000d */
[----:B------:R1:W-:Y:S04]  /*01c0*/  STG.E desc[UR6][R2.64], R15 ;  /* 0x0000000f02007986 */ /* 0x0003e8000c101906 */
[----:B------:R-:W2:Y:S04]  /*01d0*/  LDG.E R0, desc[UR6][R6.64+0x8] ;  /* 0x0000080606007981 */ /* 0x000ea8000c1e1900 */
[----:B------:R-:W2:Y:S02]  /*01e0*/  LDG.E R8, desc[UR6][R10.64] ;  /* 0x000000060a087981 */ /* 0x000ea4000c1e1900 */
[----:B--2---:R-:W-:-:S05]  /*01f0*/  FFMA R17, R0, R8, R15 ;  /* 0x0000000800117223 */ /* 0x004fca000000000f */
[----:B------:R2:W-:Y:S04]  /*0200*/  STG.E desc[UR6][R2.64], R17 ;  /* 0x0000001102007986 */ /* 0x0005e8000c101906 */
[----:B------:R-:W3:Y:S04]  /*0210*/  LDG.E R8, desc[UR6][R10.64+0x190] ;  /* 0x000190060a087981 */ /* 0x000ee8000c1e1900 */
[----:B------:R-:W3:Y:S01]  /*0220*/  LDG.E R0, desc[UR6][R6.64+0xc] ;  /* 0x00000c0606007981 */ /* 0x000ee2000c1e1900 */
[----:B0-----:R-:W-:-:S05]  /*0230*/  IADD3 R13, PT, PT, R9, 0x190, RZ ;  /* 0x00000190090d7810 */ /* 0x001fca0007ffe0ff */
[----:B------:R-:W-:-:S04]  /*0240*/  IMAD.WIDE R12, R13, 0x4, R4 ;  /* 0x000000040d0c7825 */ /* 0x000fc800078e0204 */
[----:B---3--:R-:W-:-:S05]  /*0250*/  FFMA R19, R0, R8, R17 ;  /* 0x0000000800137223 */ /* 0x008fca0000000011 */
[----:B------:R0:W-:Y:S04]  /*0260*/  STG.E desc[UR6][R2.64], R19 ;  /* 0x0000001302007986 */ /* 0x0001e8000c101906 */
[----:B------:R-:W1:Y:S04]  /*0270*/  LDG.E R0, desc[UR6][R6.64+0x10] ;  /* 0x0000100606007981 */ /* 0x000e68000c1e1900 */
[----:B------:R-:W1:Y:S02]  /*0280*/  LDG.E R8, desc[UR6][R12.64+-0x320] ;  /* 0xfffce0060c087981 */ /* 0x000e64000c1e1900 */
[----:B-1----:R-:W-:-:S05]  /*0290*/  FFMA R15, R0, R8, R19 ;  /* 0x00000008000f7223 */ /* 0x002fca0000000013 */
[----:B------:R1:W-:Y:S04]  /*02a0*/  STG.E desc[UR6][R2.64], R15 ;  /* 0x0000000f02007986 */ /* 0x0003e8000c101906 */
[----:B------:R-:W2:Y:S04]  /*02b0*/  LDG.E R0, desc[UR6][R6.64+0x14] ;  /* 0x0000140606007981 */ /* 0x000ea8000c1e1900 */
[----:B------:R-:W2:Y:S02]  /*02c0*/  LDG.E R8, desc[UR6][R12.64+-0x190] ;  /* 0xfffe70060c087981 */ /* 0x000ea4000c1e1900 */
[----:B--2---:R-:W-:-:S05]  /*02d0*/  FFMA R17, R0, R8, R15 ;  /* 0x0000000800117223 */ /* 0x004fca000000000f */
[----:B------:R2:W-:Y:S04]  /*02e0*/  STG.E desc[UR6][R2.64], R17 ;  /* 0x0000001102007986 */ /* 0x0005e8000c101906 */
[----:B------:R-:W0:Y:S04]  /*02f0*/  LDG.E R0, desc[UR6][R6.64+0x18] ;  /* 0x0000180606007981 */ /* 0x000e28000c1e1900 */
[----:B------:R-:W0:Y:S02]  /*0300*/  LDG.E R8, desc[UR6][R12.64] ;  /* 0x000000060c087981 */ /* 0x000e24000c1e1900 */
[----:B0-----:R-:W-:-:S05]  /*0310*/  FFMA R19, R0, R8, R17 ;  /* 0x0000000800137223 */ /* 0x001fca0000000011 */
[----:B------:R0:W-:Y:S04]  /*0320*/  STG.E desc[UR6][R2.64], R19 ;  /* 0x0000001302007986 */ /* 0x0001e8000c101906 */
[----:B------:R-:W1:Y:S04]  /*0330*/  LDG.E R8, desc[UR6][R12.64+0x190] ;  /* 0x000190060c087981 */ /* 0x000e68000c1e1900 */
[----:B------:R-:W1:Y:S01]  /*0340*/  LDG.E R0, desc[UR6][R6.64+0x1c] ;  /* 0x00001c0606007981 */ /* 0x000e62000c1e1900 */
[----:B------:R-:W-:-:S05]  /*0350*/  IADD3 R11, PT, PT, R9, 0x320, RZ ;  /* 0x00000320090b7810 */ /* 0x000fca0007ffe0ff */
[----:B------:R-:W-:-:S04]  /*0360*/  IMAD.WIDE R10, R11, 0x4, R4 ;  /* 0x000000040b0a7825 */ /* 0x000fc800078e0204 */
        /* <DEDUP_REMOVED lines=11> */
[----:B------:R-:W1:Y:S02]  /*0420*/  LDG.E R8, desc[UR6][R10.64] ;  /* 0x000000060a087981 */ /* 0x000e64000c1e1900 */
[----:B-1----:R-:W-:-:S05]  /*0430*/  FFMA R15, R0, R8, R19 ;  /* 0x00000008000f7223 */ /* 0x002fca0000000013 */
[----:B------:R1:W-:Y:S04]  /*0440*/  STG.E desc[UR6][R2.64], R15 ;  /* 0x0000000f02007986 */ /* 0x0003e8000c101906 */
[----:B------:R-:W2:Y:S04]  /*0450*/  LDG.E R8, desc[UR6][R10.64+0x190] ;  /* 0x000190060a087981 */ /* 0x000ea8000c1e1900 */
[----:B------:R-:W2:Y:S01]  /*0460*/  LDG.E R0, desc[UR6][R6.64+0x2c] ;  /* 0x00002c0606007981 */ /* 0x000ea2000c1e1900 */
[----:B------:R-:W-:-:S05]  /*0470*/  IADD3 R13, PT, PT, R9, 0x4b0, RZ ;  /* 0x000004b0090d7810 */ /* 0x000fca0007ffe0ff */
[----:B------:R-:W-:-:S04]  /*0480*/  IMAD.WIDE R12, R13, 0x4, R4 ;  /* 0x000000040d0c7825 */ /* 0x000fc800078e0204 */
        /* <DEDUP_REMOVED lines=15> */
[----:B------:R-:W0:Y:S01]  /*0580*/  LDG.E R0, desc[UR6][R6.64+0x3c] ;  /* 0x00003c0606007981 */ /* 0x000e22000c1e1900 */
[----:B------:R-:W-:-:S05]  /*0590*/  IADD3 R11, PT, PT, R9, 0x640, RZ ;  /* 0x00000640090b7810 */ /* 0x000fca0007ffe0ff */
[----:B------:R-:W-:-:S04]  /*05a0*/  IMAD.WIDE R10, R11, 0x4, R4 ;  /* 0x000000040b0a7825 */ /* 0x000fc800078e0204 */
        /* <DEDUP_REMOVED lines=337> */
[----:B------:R-:W-:Y:S04]  /*1ac0*/  STG.E desc[UR6][R2.64], R19 ;  /* 0x0000001302007986 */ /* 0x000fe8000c101906 */
        /* <DEDUP_REMOVED lines=23> */
[----:B------:R-:W-:Y:S04]  /*1c40*/  STG.E desc[UR6][R2.64], R17 ;  /* 0x0000001102007986 */ /* 0x000fe8000c101906 */
[----:B------:R-:W3:Y:S04]  /*1c50*/  LDG.E R0, desc[UR6][R6.64+0x180] ;  /* 0x0001800606007981 */ /* 0x000ee8000c1e1900 */
[----:B------:R-:W3:Y:S02]  /*1c60*/  LDG.E R9, desc[UR6][R4.64+-0x320] ;  /* 0xfffce00604097981 */ /* 0x000ee4000c1e1900 */
[----:B---3--:R-:W-:-:S05]  /*1c70*/  FFMA R9, R0, R9, R17 ;  /* 0x0000000900097223 */ /* 0x008fca0000000011 */
[----:B------:R0:W-:Y:S04]  /*1c80*/  STG.E desc[UR6][R2.64], R9 ;  /* 0x0000000902007986 */ /* 0x0001e8000c101906 */
[----:B------:R-:W2:Y:S04]  /*1c90*/  LDG.E R0, desc[UR6][R6.64+0x184] ;  /* 0x0001840606007981 */ /* 0x000ea8000c1e1900 */
[----:B------:R-:W2:Y:S02]  /*1ca0*/  LDG.E R8, desc[UR6][R4.64+-0x190] ;  /* 0xfffe700604087981 */ /* 0x000ea4000c1e1900 */
[----:B--2---:R-:W-:-:S05]  /*1cb0*/  FFMA R11, R0, R8, R9 ;  /* 0x00000008000b7223 */ /* 0x004fca0000000009 */
[----:B------:R-:W-:Y:S04]  /*1cc0*/  STG.E desc[UR6][R2.64], R11 ;  /* 0x0000000b02007986 */ /* 0x000fe8000c101906 */
[----:B------:R-:W2:Y:S04]  /*1cd0*/  LDG.E R0, desc[UR6][R6.64+0x188] ;  /* 0x0001880606007981 */ /* 0x000ea8000c1e1900 */
[----:B------:R-:W2:Y:S02]  /*1ce0*/  LDG.E R8, desc[UR6][R4.64] ;  /* 0x0000000604087981 */ /* 0x000ea4000c1e1900 */
[----:B--2---:R-:W-:-:S05]  /*1cf0*/  FFMA R13, R0, R8, R11 ;  /* 0x00000008000d7223 */ /* 0x004fca000000000b */
[----:B------:R-:W-:Y:S04]  /*1d00*/  STG.E desc[UR6][R2.64], R13 ;  /* 0x0000000d02007986 */ /* 0x000fe8000c101906 */
[----:B------:R-:W0:Y:S04]  /*1d10*/  LDG.E R0, desc[UR6][R6.64+0x18c] ;  /* 0x00018c0606007981 */ /* 0x000e28000c1e1900 */
[----:B------:R-:W0:Y:S02]  /*1d20*/  LDG.E R8, desc[UR6][R4.64+0x190] ;  /* 0x0001900604087981 */ /* 0x000e24000c1e1900 */
[----:B0-----:R-:W-:-:S05]  /*1d30*/  FFMA R9, R0, R8, R13 ;  /* 0x0000000800097223 */ /* 0x001fca000000000d */
[----:B------:R-:W-:Y:S01]  /*1d40*/  STG.E desc[UR6][R2.64], R9 ;  /* 0x0000000902007986 */ /* 0x000fe2000c101906 */
[----:B------:R-:W-:Y:S05]  /*1d50*/  EXIT ;  /* 0x000000000000794d */ /* 0x000fea0003800000 */
.L_x_0:
[----:B------:R-:W-:-:S00]  /*1d60*/  BRA `(.L_x_0) ;  /* 0xfffffffc00fc7947 */ /* 0x000fc0000383ffff */
[----:B------:R-:W-:-:S00]  /*1d70*/  NOP ;  /* 0x0000000000007918 */ /* 0x000fc00000000000 */
        /* <DEDUP_REMOVED lines=8> */
.L_x_1:


//--------------------- .nv.shared.reserved.0     --------------------------
	.section	.nv.shared.reserved.0,"aw",@nobits
	.weak		__nv_reservedSMEM_offset_0_alias
	.size		__nv_reservedSMEM_offset_0_alias, 0, 64
	.other		__nv_reservedSMEM_offset_0_alias,@"STO_CUDA_RESERVED_SHARED STV_DEFAULT"
__nv_reservedSMEM_offset_0_alias:
	.zero		0
	.zero		64


//--------------------- .nv.constant0._Z24gpu_Matrix_Mul_nonsharedPfS_S_ --------------------------
	.section	.nv.constant0._Z24gpu_Matrix_Mul_nonsharedPfS_S_,"a",@progbits
	.sectionflags	@""
	.align	4
.nv.constant0._Z24gpu_Matrix_Mul_nonsharedPfS_S_:
	.zero		920


//--------------------- SYMBOLS --------------------------

	.type		.nv.reservedSmem.offset0,@object
	.size		.nv.reservedSmem.offset0,0x4
